//
// Generated by NVIDIA NVVM Compiler
//
// Compiler Build ID: CL-36424714
// Cuda compilation tools, release 13.0, V13.0.88
// Based on NVVM 20.0.0
//

.version 9.0
.target sm_100
.address_size 64

	// .globl	_Z16prefixsum_kernelPfS_i
// _ZZ16prefixsum_kernelPfS_iE3S_A has been demoted

.visible .entry _Z16prefixsum_kernelPfS_i(
	.param .u64 .ptr .align 1 _Z16prefixsum_kernelPfS_i_param_0,
	.param .u64 .ptr .align 1 _Z16prefixsum_kernelPfS_i_param_1,
	.param .u32 _Z16prefixsum_kernelPfS_i_param_2
)
{
	.reg .pred 	%p<18>;
	.reg .b32 	%r<97>;
	.reg .b32 	%f<32>;
	.reg .b64 	%rd<13>;
	// demoted variable
	.shared .align 4 .b8 _ZZ16prefixsum_kernelPfS_iE3S_A[128];
	ld.param.u64 	%rd3, [_Z16prefixsum_kernelPfS_i_param_0];
	ld.param.u64 	%rd4, [_Z16prefixsum_kernelPfS_i_param_1];
	ld.param.u32 	%r35, [_Z16prefixsum_kernelPfS_i_param_2];
	cvta.to.global.u64 	%rd1, %rd4;
	cvta.to.global.u64 	%rd2, %rd3;
	mov.u32 	%r1, %tid.x;
	mov.u32 	%r2, %ntid.x;
	mov.u32 	%r36, %ctaid.x;
	mul.lo.s32 	%r37, %r2, %r36;
	shl.b32 	%r38, %r37, 1;
	add.s32 	%r3, %r38, %r1;
	setp.ge.s32 	%p1, %r3, %r35;
	shl.b32 	%r39, %r1, 2;
	mov.u32 	%r40, _ZZ16prefixsum_kernelPfS_iE3S_A;
	add.s32 	%r4, %r40, %r39;
	@%p1 bra 	$L__BB0_2;
	mul.wide.s32 	%rd5, %r3, 4;
	add.s64 	%rd6, %rd2, %rd5;
	ld.global.f32 	%f1, [%rd6];
	st.shared.f32 	[%r4], %f1;
$L__BB0_2:
	add.s32 	%r5, %r3, %r2;
	setp.ge.u32 	%p2, %r5, %r35;
	shl.b32 	%r41, %r2, 2;
	add.s32 	%r6, %r4, %r41;
	@%p2 bra 	$L__BB0_4;
	mul.wide.u32 	%rd7, %r5, 4;
	add.s64 	%rd8, %rd2, %rd7;
	ld.global.f32 	%f2, [%rd8];
	st.shared.f32 	[%r6], %f2;
$L__BB0_4:
	bar.sync 	0;
	add.s32 	%r7, %r1, 1;
	and.b32  	%r8, %r2, 3;
	setp.lt.u32 	%p3, %r2, 4;
	mov.b32 	%r92, 1;
	@%p3 bra 	$L__BB0_15;
	and.b32  	%r9, %r2, 2044;
	mov.b32 	%r92, 1;
$L__BB0_6:
	bar.sync 	0;
	mul.lo.s32 	%r44, %r92, %r7;
	shl.b32 	%r11, %r44, 1;
	setp.gt.u32 	%p4, %r11, 32;
	@%p4 bra 	$L__BB0_8;
	sub.s32 	%r45, %r11, %r92;
	shl.b32 	%r46, %r45, 2;
	add.s32 	%r48, %r40, %r46;
	ld.shared.f32 	%f3, [%r48+-4];
	shl.b32 	%r49, %r11, 2;
	add.s32 	%r50, %r40, %r49;
	ld.shared.f32 	%f4, [%r50+-4];
	add.f32 	%f5, %f3, %f4;
	st.shared.f32 	[%r50+-4], %f5;
$L__BB0_8:
	add.s32 	%r12, %r92, 1;
	bar.sync 	0;
	mad.lo.s32 	%r51, %r7, %r92, %r7;
	shl.b32 	%r13, %r51, 1;
	setp.gt.u32 	%p5, %r13, 32;
	@%p5 bra 	$L__BB0_10;
	sub.s32 	%r52, %r13, %r12;
	shl.b32 	%r53, %r52, 2;
	add.s32 	%r55, %r40, %r53;
	ld.shared.f32 	%f6, [%r55+-4];
	shl.b32 	%r56, %r13, 2;
	add.s32 	%r57, %r40, %r56;
	ld.shared.f32 	%f7, [%r57+-4];
	add.f32 	%f8, %f6, %f7;
	st.shared.f32 	[%r57+-4], %f8;
$L__BB0_10:
	add.s32 	%r14, %r92, 2;
	bar.sync 	0;
	mul.lo.s32 	%r58, %r14, %r7;
	shl.b32 	%r15, %r58, 1;
	setp.gt.u32 	%p6, %r15, 32;
	@%p6 bra 	$L__BB0_12;
	sub.s32 	%r59, %r15, %r14;
	shl.b32 	%r60, %r59, 2;
	add.s32 	%r62, %r40, %r60;
	ld.shared.f32 	%f9, [%r62+-4];
	shl.b32 	%r63, %r15, 2;
	add.s32 	%r64, %r40, %r63;
	ld.shared.f32 	%f10, [%r64+-4];
	add.f32 	%f11, %f9, %f10;
	st.shared.f32 	[%r64+-4], %f11;
$L__BB0_12:
	add.s32 	%r16, %r92, 3;
	bar.sync 	0;
	mul.lo.s32 	%r65, %r16, %r7;
	shl.b32 	%r17, %r65, 1;
	setp.gt.u32 	%p7, %r17, 32;
	@%p7 bra 	$L__BB0_14;
	sub.s32 	%r66, %r17, %r16;
	shl.b32 	%r67, %r66, 2;
	add.s32 	%r69, %r40, %r67;
	ld.shared.f32 	%f12, [%r69+-4];
	shl.b32 	%r70, %r17, 2;
	add.s32 	%r71, %r40, %r70;
	ld.shared.f32 	%f13, [%r71+-4];
	add.f32 	%f14, %f12, %f13;
	st.shared.f32 	[%r71+-4], %f14;
$L__BB0_14:
	add.s32 	%r92, %r92, 4;
	setp.ne.s32 	%p8, %r16, %r9;
	@%p8 bra 	$L__BB0_6;
$L__BB0_15:
	setp.eq.s32 	%p9, %r8, 0;
	@%p9 bra 	$L__BB0_20;
	shl.b32 	%r72, %r1, 1;
	mad.lo.s32 	%r73, %r92, %r72, %r92;
	shl.b32 	%r74, %r73, 2;
	add.s32 	%r76, %r74, %r40;
	add.s32 	%r96, %r76, -4;
	shl.b32 	%r77, %r1, 3;
	or.b32  	%r21, %r77, 4;
	mul.lo.s32 	%r78, %r92, %r7;
	shl.b32 	%r79, %r78, 3;
	add.s32 	%r80, %r79, %r40;
	add.s32 	%r95, %r80, -4;
	add.s32 	%r23, %r77, 8;
	shl.b32 	%r94, %r78, 1;
	add.s32 	%r25, %r72, 2;
	neg.s32 	%r93, %r8;
$L__BB0_17:
	.pragma "nounroll";
	bar.sync 	0;
	setp.gt.u32 	%p10, %r94, 32;
	@%p10 bra 	$L__BB0_19;
	ld.shared.f32 	%f15, [%r96];
	ld.shared.f32 	%f16, [%r95];
	add.f32 	%f17, %f15, %f16;
	st.shared.f32 	[%r95], %f17;
$L__BB0_19:
	add.s32 	%r96, %r96, %r21;
	add.s32 	%r95, %r95, %r23;
	add.s32 	%r94, %r94, %r25;
	add.s32 	%r93, %r93, 1;
	setp.ne.s32 	%p11, %r93, 0;
	@%p11 bra 	$L__BB0_17;
$L__BB0_20:
	bar.sync 	0;
	bar.sync 	0;
	setp.ne.s32 	%p12, %r1, 0;
	@%p12 bra 	$L__BB0_22;
	ld.shared.f32 	%f18, [_ZZ16prefixsum_kernelPfS_iE3S_A+60];
	ld.shared.f32 	%f19, [_ZZ16prefixsum_kernelPfS_iE3S_A+92];
	add.f32 	%f20, %f18, %f19;
	st.shared.f32 	[_ZZ16prefixsum_kernelPfS_iE3S_A+92], %f20;
$L__BB0_22:
	bar.sync 	0;
	bar.sync 	0;
	setp.gt.u32 	%p13, %r1, 2;
	@%p13 bra 	$L__BB0_24;
	shl.b32 	%r81, %r7, 5;
	add.s32 	%r83, %r40, %r81;
	ld.shared.f32 	%f21, [%r83+-4];
	ld.shared.f32 	%f22, [%r83+12];
	add.f32 	%f23, %f21, %f22;
	st.shared.f32 	[%r83+12], %f23;
$L__BB0_24:
	bar.sync 	0;
	bar.sync 	0;
	setp.gt.u32 	%p14, %r1, 6;
	@%p14 bra 	$L__BB0_26;
	shl.b32 	%r84, %r7, 4;
	add.s32 	%r86, %r40, %r84;
	ld.shared.f32 	%f24, [%r86+-4];
	ld.shared.f32 	%f25, [%r86+4];
	add.f32 	%f26, %f24, %f25;
	st.shared.f32 	[%r86+4], %f26;
$L__BB0_26:
	bar.sync 	0;
	bar.sync 	0;
	setp.gt.u32 	%p15, %r1, 14;
	@%p15 bra 	$L__BB0_28;
	shl.b32 	%r87, %r7, 3;
	add.s32 	%r89, %r40, %r87;
	ld.shared.f32 	%f27, [%r89+-4];
	ld.shared.f32 	%f28, [%r89];
	add.f32 	%f29, %f27, %f28;
	st.shared.f32 	[%r89], %f29;
$L__BB0_28:
	setp.ge.s32 	%p16, %r3, %r35;
	bar.sync 	0;
	@%p16 bra 	$L__BB0_30;
	ld.shared.f32 	%f30, [%r4];
	mul.wide.s32 	%rd9, %r3, 4;
	add.s64 	%rd10, %rd1, %rd9;
	st.global.f32 	[%rd10], %f30;
$L__BB0_30:
	sub.s32 	%r90, %r35, %r2;
	setp.ge.u32 	%p17, %r3, %r90;
	@%p17 bra 	$L__BB0_32;
	ld.shared.f32 	%f31, [%r6];
	mul.wide.u32 	%rd11, %r5, 4;
	add.s64 	%rd12, %rd1, %rd11;
	st.global.f32 	[%rd12], %f31;
$L__BB0_32:
	bar.sync 	0;
	ret;

}


// ===== COMPILED SASS (sm_100) =====

	.target	sm_100

	.elftype	@"ET_EXEC"


//--------------------- .note.nv.tkinfo           --------------------------
	.section	.note.nv.tkinfo,"",@"SHT_NOTE"
	.sectionflags	@"SHF_NOTE_NV_TKINFO"
	.tkinfo
        /*0018*/ 	.word	0x00000002
        /*0030*/ 	.string	""
        /*0030*/ 	.string	"ptxas"
        /*0030*/ 	.string	"Cuda compilation tools, release 13.0, V13.0.88"
        /*0030*/ 	.string	"Build cuda_13.0.r13.0/compiler.36424714_0"
        /*0030*/ 	.string	"-arch sm_100 -m 64 "



//--------------------- .note.nv.cuinfo           --------------------------
	.section	.note.nv.cuinfo,"",@"SHT_NOTE"
	.sectionflags	@"SHF_NOTE_NV_CUINFO"
        /*0018*/ 	.short	0x0002
        /*001a*/ 	.short	0x0064
        /*001c*/ 	.short	0x0082
	.zero		2


//--------------------- .nv.info                  --------------------------
	.section	.nv.info,"",@"SHT_CUDA_INFO"
	.align	4


	//----- nvinfo : EIATTR_REGCOUNT
	.align		4
        /*0000*/ 	.byte	0x04, 0x2f
        /*0002*/ 	.short	(.L_1 - .L_0)
	.align		4
.L_0:
        /*0004*/ 	.word	index@(_Z16prefixsum_kernelPfS_i)
        /*0008*/ 	.word	0x0000001a


	//----- nvinfo : EIATTR_FRAME_SIZE
	.align		4
.L_1:
        /*000c*/ 	.byte	0x04, 0x11
        /*000e*/ 	.short	(.L_3 - .L_2)
	.align		4
.L_2:
        /*0010*/ 	.word	index@(_Z16prefixsum_kernelPfS_i)
        /*0014*/ 	.word	0x00000000


	//----- nvinfo : EIATTR_MIN_STACK_SIZE
	.align		4
.L_3:
        /*0018*/ 	.byte	0x04, 0x12
        /*001a*/ 	.short	(.L_5 - .L_4)
	.align		4
.L_4:
        /*001c*/ 	.word	index@(_Z16prefixsum_kernelPfS_i)
        /*0020*/ 	.word	0x00000000
.L_5:


//--------------------- .nv.compat                --------------------------
	.section	.nv.compat,"",@"SHT_CUDA_COMPAT_INFO"
	.align	4
        /*0000*/ 	.byte	0x02, 0x09, 0x00, 0x00, 0x02, 0x02, 0x01, 0x00, 0x02, 0x05, 0x05, 0x00, 0x03, 0x07, 0x01, 0x01
        /*0010*/ 	.byte	0x02, 0x03, 0x00, 0x00, 0x02, 0x06, 0x01, 0x00, 0x04, 0x0b, 0x08, 0x00, 0x09, 0x00, 0x00, 0x00
        /*0020*/ 	.byte	0x00, 0x00, 0x00, 0x00


//--------------------- .nv.info._Z16prefixsum_kernelPfS_i --------------------------
	.section	.nv.info._Z16prefixsum_kernelPfS_i,"",@"SHT_CUDA_INFO"
	.sectionflags	@""
	.align	4


	//----- nvinfo : EIATTR_CUDA_API_VERSION
	.align		4
        /*0000*/ 	.byte	0x04, 0x37
        /*0002*/ 	.short	(.L_7 - .L_6)
.L_6:
        /*0004*/ 	.word	0x00000082


	//----- nvinfo : EIATTR_KPARAM_INFO
	.align		4
.L_7:
        /*0008*/ 	.byte	0x04, 0x17
        /*000a*/ 	.short	(.L_9 - .L_8)
.L_8:
        /*000c*/ 	.word	0x00000000
        /*0010*/ 	.short	0x0002
        /*0012*/ 	.short	0x0010
        /*0014*/ 	.byte	0x00, 0xf0, 0x11, 0x00


	//----- nvinfo : EIATTR_KPARAM_INFO
	.align		4
.L_9:
        /*0018*/ 	.byte	0x04, 0x17
        /*001a*/ 	.short	(.L_11 - .L_10)
.L_10:
        /*001c*/ 	.word	0x00000000
        /*0020*/ 	.short	0x0001
        /*0022*/ 	.short	0x0008
        /*0024*/ 	.byte	0x00, 0xf5, 0x21, 0x00


	//----- nvinfo : EIATTR_KPARAM_INFO
	.align		4
.L_11:
        /*0028*/ 	.byte	0x04, 0x17
        /*002a*/ 	.short	(.L_13 - .L_12)
.L_12:
        /*002c*/ 	.word	0x00000000
        /*0030*/ 	.short	0x0000
        /*0032*/ 	.short	0x0000
        /*0034*/ 	.byte	0x00, 0xf5, 0x21, 0x00


	//----- nvinfo : EIATTR_SPARSE_MMA_MASK
	.align		4
.L_13:
        /*0038*/ 	.byte	0x03, 0x50
        /*003a*/ 	.short	0x0000


	//----- nvinfo : EIATTR_MAXREG_COUNT
	.align		4
        /*003c*/ 	.byte	0x03, 0x1b
        /*003e*/ 	.short	0x00ff


	//----- nvinfo : EIATTR_NUM_BARRIERS
	.align		4
        /*0040*/ 	.byte	0x02, 0x4c
        /*0042*/ 	.byte	0x01
	.zero		1


	//----- nvinfo : EIATTR_MERCURY_ISA_VERSION
	.align		4
        /*0044*/ 	.byte	0x03, 0x5f
        /*0046*/ 	.short	0x0101


	//----- nvinfo : EIATTR_VRC_CTA_INIT_COUNT
	.align		4
        /*0048*/ 	.byte	0x02, 0x4a
	.zero		1
	.zero		1


	//----- nvinfo : EIATTR_EXIT_INSTR_OFFSETS
	.align		4
        /*004c*/ 	.byte	0x04, 0x1c
        /*004e*/ 	.short	(.L_15 - .L_14)


	//   ....[0]....
.L_14:
        /*0050*/ 	.word	0x000009d0


	//----- nvinfo : EIATTR_CBANK_PARAM_SIZE
	.align		4
.L_15:
        /*0054*/ 	.byte	0x03, 0x19
        /*0056*/ 	.short	0x0014


	//----- nvinfo : EIATTR_PARAM_CBANK
	.align		4
        /*0058*/ 	.byte	0x04, 0x0a
        /*005a*/ 	.short	(.L_17 - .L_16)
	.align		4
.L_16:
        /*005c*/ 	.word	index@(.nv.constant0._Z16prefixsum_kernelPfS_i)
        /*0060*/ 	.short	0x0380
        /*0062*/ 	.short	0x0014


	//----- nvinfo : EIATTR_SW_WAR
	.align		4
.L_17:
        /*0064*/ 	.byte	0x04, 0x36
        /*0066*/ 	.short	(.L_19 - .L_18)
.L_18:
        /*0068*/ 	.word	0x00000008
.L_19:


//--------------------- .nv.callgraph             --------------------------
	.section	.nv.callgraph,"",@"SHT_CUDA_CALLGRAPH"
	.align	4
	.sectionentsize	8
	.align		4
        /*0000*/ 	.word	0x00000000
	.align		4
        /*0004*/ 	.word	0xffffffff
	.align		4
        /*0008*/ 	.word	0x00000000
	.align		4
        /*000c*/ 	.word	0xfffffffe
	.align		4
        /*0010*/ 	.word	0x00000000
	.align		4
        /*0014*/ 	.word	0xfffffffd
	.align		4
        /*0018*/ 	.word	0x00000000
	.align		4
        /*001c*/ 	.word	0xfffffffc


//--------------------- .text._Z16prefixsum_kernelPfS_i --------------------------
	.section	.text._Z16prefixsum_kernelPfS_i,"ax",@progbits
	.align	128
        .global         _Z16prefixsum_kernelPfS_i
        .type           _Z16prefixsum_kernelPfS_i,@function
        .size           _Z16prefixsum_kernelPfS_i,(.L_x_5 - _Z16prefixsum_kernelPfS_i)
        .other          _Z16prefixsum_kernelPfS_i,@"STO_CUDA_ENTRY STV_DEFAULT"
_Z16prefixsum_kernelPfS_i:
.text._Z16prefixsum_kernelPfS_i:
[----:B------:R-:W-:Y:S01]  /*0000*/  LDC R1, c[0x0][0x37c] ;  /* 0x0000df00ff017b82 */ /* 0x000fe20000000800 */
[----:B------:R-:W0:Y:S07]  /*0010*/  S2R R3, SR_TID.X ;  /* 0x0000000000037919 */ /* 0x000e2e0000002100 */
[----:B------:R-:W1:Y:S01]  /*0020*/  S2UR UR4, SR_CTAID.X ;  /* 0x00000000000479c3 */ /* 0x000e620000002500 */
[----:B------:R-:W2:Y:S01]  /*0030*/  LDCU UR5, c[0x0][0x390] ;  /* 0x00007200ff0577ac */ /* 0x000ea20008000800 */
[----:B------:R-:W3:Y:S06]  /*0040*/  LDCU.64 UR6, c[0x0][0x358] ;  /* 0x00006b00ff0677ac */ /* 0x000eec0008000a00 */
[----:B------:R-:W1:Y:S02]  /*0050*/  LDC R5, c[0x0][0x360] ;  /* 0x0000d800ff057b82 */ /* 0x000e640000000800 */
[----:B-1----:R-:W-:-:S04]  /*0060*/  IMAD R2, R5, UR4, RZ ;  /* 0x0000000405027c24 */ /* 0x002fc8000f8e02ff */
[----:B0-----:R-:W-:-:S04]  /*0070*/  IMAD R2, R2, 0x2, R3 ;  /* 0x0000000202027824 */ /* 0x001fc800078e0203 */
[C---:B------:R-:W-:Y:S01]  /*0080*/  IMAD.IADD R0, R2.reuse, 0x1, R5 ;  /* 0x0000000102007824 */ /* 0x040fe200078e0205 */
[----:B--2---:R-:W-:-:S04]  /*0090*/  ISETP.GE.AND P2, PT, R2, UR5, PT ;  /* 0x0000000502007c0c */ /* 0x004fc8000bf46270 */
[----:B------:R-:W-:-:S09]  /*00a0*/  ISETP.GE.U32.AND P3, PT, R0, UR5, PT ;  /* 0x0000000500007c0c */ /* 0x000fd2000bf66070 */
[----:B------:R-:W0:Y:S08]  /*00b0*/  @!P2 LDC.64 R10, c[0x0][0x380] ;  /* 0x0000e000ff0aab82 */ /* 0x000e300000000a00 */
[----:B------:R-:W1:Y:S01]  /*00c0*/  @!P3 LDC.64 R12, c[0x0][0x380] ;  /* 0x0000e000ff0cbb82 */ /* 0x000e620000000a00 */
[----:B0-----:R-:W-:-:S05]  /*00d0*/  @!P2 IMAD.WIDE R10, R2, 0x4, R10 ;  /* 0x00000004020aa825 */ /* 0x001fca00078e020a */
[----:B---3--:R-:W2:Y:S01]  /*00e0*/  @!P2 LDG.E R15, desc[UR6][R10.64] ;  /* 0x000000060a0fa981 */ /* 0x008ea2000c1e1900 */
[----:B-1----:R-:W-:-:S05]  /*00f0*/  @!P3 IMAD.WIDE.U32 R12, R0, 0x4, R12 ;  /* 0x00000004000cb825 */ /* 0x002fca00078e000c */
[----:B------:R0:W3:Y:S01]  /*0100*/  @!P3 LDG.E R14, desc[UR6][R12.64] ;  /* 0x000000060c0eb981 */ /* 0x0000e2000c1e1900 */
[----:B------:R-:W1:Y:S01]  /*0110*/  S2UR UR5, SR_CgaCtaId ;  /* 0x00000000000579c3 */ /* 0x000e620000008800 */
[----:B------:R-:W-:Y:S01]  /*0120*/  ISETP.NE.AND P0, PT, R3, RZ, PT ;  /* 0x000000ff0300720c */ /* 0x000fe20003f05270 */
[----:B------:R-:W-:Y:S01]  /*0130*/  UMOV UR4, 0x400 ;  /* 0x0000040000047882 */ /* 0x000fe20000000000 */
[----:B------:R-:W-:-:S11]  /*0140*/  ISETP.GE.U32.AND P4, PT, R5, 0x4, PT ;  /* 0x000000040500780c */ /* 0x000fd60003f86070 */
[----:B------:R-:W4:Y:S01]  /*0150*/  @!P0 S2R R4, SR_CgaCtaId ;  /* 0x0000000000048919 */ /* 0x000f220000008800 */
[----:B-1----:R-:W-:-:S06]  /*0160*/  ULEA UR4, UR5, UR4, 0x18 ;  /* 0x0000000405047291 */ /* 0x002fcc000f8ec0ff */
[----:B------:R-:W-:-:S05]  /*0170*/  MOV R6, UR4 ;  /* 0x0000000400067c02 */ /* 0x000fca0008000f00 */
[----:B------:R-:W-:-:S05]  /*0180*/  IMAD R8, R3, 0x4, R6 ;  /* 0x0000000403087824 */ /* 0x000fca00078e0206 */
[C---:B------:R-:W-:Y:S02]  /*0190*/  LEA R9, R5.reuse, R8, 0x2 ;  /* 0x0000000805097211 */ /* 0x040fe400078e10ff */
[----:B------:R-:W-:Y:S01]  /*01a0*/  LOP3.LUT R7, R5, 0x3, RZ, 0xc0, !PT ;  /* 0x0000000305077812 */ /* 0x000fe200078ec0ff */
[----:B0-----:R-:W-:Y:S01]  /*01b0*/  IMAD.MOV.U32 R12, RZ, RZ, 0x1 ;  /* 0x00000001ff0c7424 */ /* 0x001fe200078e00ff */
[----:B------:R-:W-:Y:S02]  /*01c0*/  IADD3 R11, PT, PT, R3, 0x1, RZ ;  /* 0x00000001030b7810 */ /* 0x000fe40007ffe0ff */
[----:B------:R-:W-:Y:S02]  /*01d0*/  ISETP.NE.AND P1, PT, R7, RZ, PT ;  /* 0x000000ff0700720c */ /* 0x000fe40003f25270 */
[----:B------:R-:W-:Y:S01]  /*01e0*/  @!P0 MOV R13, 0x400 ;  /* 0x00000400000d8802 */ /* 0x000fe20000000f00 */
[----:B--2---:R0:W-:Y:S04]  /*01f0*/  @!P2 STS [R8], R15 ;  /* 0x0000000f0800a388 */ /* 0x0041e80000000800 */
[----:B---3--:R0:W-:Y:S01]  /*0200*/  @!P3 STS [R9], R14 ;  /* 0x0000000e0900b388 */ /* 0x0081e20000000800 */
[----:B------:R-:W-:Y:S06]  /*0210*/  BAR.SYNC.DEFER_BLOCKING 0x0 ;  /* 0x0000000000007b1d */ /* 0x000fec0000010000 */
[----:B----4-:R-:W-:Y:S05]  /*0220*/  @!P4 BRA `(.L_x_0) ;  /* 0x0000000000ccc947 */ /* 0x010fea0003800000 */
[----:B------:R-:W-:Y:S01]  /*0230*/  LOP3.LUT R10, R5, 0x7fc, RZ, 0xc0, !PT ;  /* 0x000007fc050a7812 */ /* 0x000fe200078ec0ff */
[----:B------:R-:W-:-:S07]  /*0240*/  IMAD.MOV.U32 R12, RZ, RZ, 0x1 ;  /* 0x00000001ff0c7424 */ /* 0x000fce00078e00ff */
.L_x_1:
[CC--:B------:R-:W-:Y:S01]  /*0250*/  IMAD R17, R11.reuse, R12.reuse, RZ ;  /* 0x0000000c0b117224 */ /* 0x0c0fe200078e02ff */
[----:B------:R-:W-:Y:S01]  /*0260*/  BAR.SYNC.DEFER_BLOCKING 0x0 ;  /* 0x0000000000007b1d */ /* 0x000fe20000010000 */
[----:B------:R-:W-:Y:S02]  /*0270*/  IMAD R21, R11, R12, R11 ;  /* 0x0000000c0b157224 */ /* 0x000fe400078e020b */
[----:B------:R-:W-:Y:S01]  /*0280*/  VIADD R20, R12, 0x2 ;  /* 0x000000020c147836 */ /* 0x000fe20000000000 */
[----:B01----:R-:W-:Y:S02]  /*0290*/  SHF.L.U32 R15, R17, 0x1, RZ ;  /* 0x00000001110f7819 */ /* 0x003fe400000006ff */
[----:B------:R-:W-:Y:S01]  /*02a0*/  SHF.L.U32 R19, R21, 0x1, RZ ;  /* 0x0000000115137819 */ /* 0x000fe200000006ff */
[----:B------:R-:W-:Y:S01]  /*02b0*/  IMAD R23, R11, R20, RZ ;  /* 0x000000140b177224 */ /* 0x000fe200078e02ff */
[----:B------:R-:W-:Y:S02]  /*02c0*/  ISETP.GT.U32.AND P2, PT, R15, 0x20, PT ;  /* 0x000000200f00780c */ /* 0x000fe40003f44070 */
[----:B------:R-:W-:-:S11]  /*02d0*/  ISETP.GT.U32.AND P3, PT, R19, 0x20, PT ;  /* 0x000000201300780c */ /* 0x000fd60003f64070 */
[--C-:B------:R-:W-:Y:S01]  /*02e0*/  @!P2 IMAD.IADD R15, R15, 0x1, -R12.reuse ;  /* 0x000000010f0fa824 */ /* 0x100fe200078e0a0c */
[-C--:B------:R-:W-:Y:S02]  /*02f0*/  @!P2 LEA R14, R17, R6.reuse, 0x3 ;  /* 0x00000006110ea211 */ /* 0x080fe400078e18ff */
[----:B------:R-:W-:Y:S01]  /*0300*/  @!P3 IADD3 R19, PT, PT, R19, -0x1, -R12 ;  /* 0xffffffff1313b810 */ /* 0x000fe20007ffe80c */
[--C-:B------:R-:W-:Y:S02]  /*0310*/  @!P2 IMAD R15, R15, 0x4, R6.reuse ;  /* 0x000000040f0fa824 */ /* 0x100fe400078e0206 */
[----:B------:R-:W-:Y:S02]  /*0320*/  @!P2 LDS R16, [R14+-0x4] ;  /* 0xfffffc000e10a984 */ /* 0x000fe40000000800 */
[----:B------:R-:W-:Y:S02]  /*0330*/  @!P3 IMAD R19, R19, 0x4, R6 ;  /* 0x000000041313b824 */ /* 0x000fe400078e0206 */
[----:B------:R-:W0:Y:S02]  /*0340*/  @!P2 LDS R15, [R15+-0x4] ;  /* 0xfffffc000f0fa984 */ /* 0x000e240000000800 */
[----:B0-----:R-:W-:Y:S01]  /*0350*/  @!P2 FADD R17, R15, R16 ;  /* 0x000000100f11a221 */ /* 0x001fe20000000000 */
[----:B------:R-:W-:-:S02]  /*0360*/  @!P3 LEA R16, R21, R6, 0x3 ;  /* 0x000000061510b211 */ /* 0x000fc400078e18ff */
[----:B------:R-:W-:Y:S02]  /*0370*/  SHF.L.U32 R21, R23, 0x1, RZ ;  /* 0x0000000117157819 */ /* 0x000fe400000006ff */
[----:B------:R0:W-:Y:S01]  /*0380*/  @!P2 STS [R14+-0x4], R17 ;  /* 0xfffffc110e00a388 */ /* 0x0001e20000000800 */
[----:B------:R-:W-:Y:S01]  /*0390*/  BAR.SYNC.DEFER_BLOCKING 0x0 ;  /* 0x0000000000007b1d */ /* 0x000fe20000010000 */
[----:B------:R-:W-:-:S13]  /*03a0*/  ISETP.GT.U32.AND P2, PT, R21, 0x20, PT ;  /* 0x000000201500780c */ /* 0x000fda0003f44070 */
[----:B------:R-:W-:Y:S01]  /*03b0*/  @!P2 IMAD.IADD R21, R21, 0x1, -R20 ;  /* 0x000000011515a824 */ /* 0x000fe200078e0a14 */
[C---:B------:R-:W-:Y:S01]  /*03c0*/  IADD3 R20, PT, PT, R12.reuse, 0x3, RZ ;  /* 0x000000030c147810 */ /* 0x040fe20007ffe0ff */
[----:B0-----:R-:W-:Y:S02]  /*03d0*/  @!P2 IMAD R14, R23, 0x8, R6 ;  /* 0x00000008170ea824 */ /* 0x001fe400078e0206 */
[----:B------:R-:W-:Y:S01]  /*03e0*/  VIADD R12, R12, 0x4 ;  /* 0x000000040c0c7836 */ /* 0x000fe20000000000 */
[----:B------:R-:W-:Y:S01]  /*03f0*/  @!P2 LEA R21, R21, R6, 0x2 ;  /* 0x000000061515a211 */ /* 0x000fe200078e10ff */
[----:B------:R-:W-:Y:S01]  /*0400*/  IMAD R23, R11, R20, RZ ;  /* 0x000000140b177224 */ /* 0x000fe200078e02ff */
[----:B------:R-:W-:Y:S04]  /*0410*/  @!P3 LDS R19, [R19+-0x4] ;  /* 0xfffffc001313b984 */ /* 0x000fe80000000800 */
[----:B------:R-:W0:Y:S02]  /*0420*/  @!P3 LDS R18, [R16+-0x4] ;  /* 0xfffffc001012b984 */ /* 0x000e240000000800 */
[----:B0-----:R-:W-:Y:S01]  /*0430*/  @!P3 FADD R15, R19, R18 ;  /* 0x00000012130fb221 */ /* 0x001fe20000000000 */
[----:B------:R-:W-:-:S04]  /*0440*/  IMAD.SHL.U32 R19, R23, 0x2, RZ ;  /* 0x0000000217137824 */ /* 0x000fc800078e00ff */
[----:B------:R0:W-:Y:S01]  /*0450*/  @!P3 STS [R16+-0x4], R15 ;  /* 0xfffffc0f1000b388 */ /* 0x0001e20000000800 */
[----:B------:R-:W-:Y:S01]  /*0460*/  BAR.SYNC.DEFER_BLOCKING 0x0 ;  /* 0x0000000000007b1d */ /* 0x000fe20000010000 */
[----:B------:R-:W-:-:S13]  /*0470*/  ISETP.GT.U32.AND P3, PT, R19, 0x20, PT ;  /* 0x000000201300780c */ /* 0x000fda0003f64070 */
[----:B------:R-:W-:Y:S02]  /*0480*/  @!P3 IADD3 R19, PT, PT, -R20, R19, RZ ;  /* 0x000000131413b210 */ /* 0x000fe40007ffe1ff */
[----:B0-----:R-:W-:-:S03]  /*0490*/  @!P3 LEA R15, R23, R6, 0x3 ;  /* 0x00000006170fb211 */ /* 0x001fc600078e18ff */
[----:B------:R-:W-:Y:S01]  /*04a0*/  @!P3 IMAD R19, R19, 0x4, R6 ;  /* 0x000000041313b824 */ /* 0x000fe200078e0206 */
[----:B------:R-:W-:Y:S04]  /*04b0*/  @!P2 LDS R21, [R21+-0x4] ;  /* 0xfffffc001515a984 */ /* 0x000fe80000000800 */
[----:B------:R-:W0:Y:S02]  /*04c0*/  @!P2 LDS R18, [R14+-0x4] ;  /* 0xfffffc000e12a984 */ /* 0x000e240000000800 */
[----:B0-----:R-:W-:-:S05]  /*04d0*/  @!P2 FADD R17, R21, R18 ;  /* 0x000000121511a221 */ /* 0x001fca0000000000 */
[----:B------:R-:W-:Y:S01]  /*04e0*/  @!P2 STS [R14+-0x4], R17 ;  /* 0xfffffc110e00a388 */ /* 0x000fe20000000800 */
[----:B------:R-:W-:Y:S01]  /*04f0*/  BAR.SYNC.DEFER_BLOCKING 0x0 ;  /* 0x0000000000007b1d */ /* 0x000fe20000010000 */
[----:B------:R-:W-:-:S05]  /*0500*/  ISETP.NE.AND P2, PT, R20, R10, PT ;  /* 0x0000000a1400720c */ /* 0x000fca0003f45270 */
[----:B------:R-:W-:Y:S04]  /*0510*/  @!P3 LDS R19, [R19+-0x4] ;  /* 0xfffffc001313b984 */ /* 0x000fe80000000800 */
[----:B------:R-:W0:Y:S02]  /*0520*/  @!P3 LDS R16, [R15+-0x4] ;  /* 0xfffffc000f10b984 */ /* 0x000e240000000800 */
[----:B0-----:R-:W-:-:S05]  /*0530*/  @!P3 FADD R16, R19, R16 ;  /* 0x000000101310b221 */ /* 0x001fca0000000000 */
[----:B------:R1:W-:Y:S01]  /*0540*/  @!P3 STS [R15+-0x4], R16 ;  /* 0xfffffc100f00b388 */ /* 0x0003e20000000800 */
[----:B------:R-:W-:Y:S05]  /*0550*/  @P2 BRA `(.L_x_1) ;  /* 0xfffffffc003c2947 */ /* 0x000fea000383ffff */
.L_x_0:
[----:B------:R-:W-:Y:S05]  /*0560*/  @!P1 BRA `(.L_x_2) ;  /* 0x0000000000649947 */ /* 0x000fea0003800000 */
[----:B01----:R-:W-:Y:S01]  /*0570*/  SHF.L.U32 R15, R3, 0x1, RZ ;  /* 0x00000001030f7819 */ /* 0x003fe200000006ff */
[-C--:B------:R-:W-:Y:S01]  /*0580*/  IMAD R17, R11, R12.reuse, RZ ;  /* 0x0000000c0b117224 */ /* 0x080fe200078e02ff */
[----:B------:R-:W-:Y:S01]  /*0590*/  IADD3 R16, PT, PT, -R7, RZ, RZ ;  /* 0x000000ff07107210 */ /* 0x000fe20007ffe1ff */
[----:B------:R-:W-:Y:S02]  /*05a0*/  IMAD.SHL.U32 R10, R3, 0x8, RZ ;  /* 0x00000008030a7824 */ /* 0x000fe400078e00ff */
[----:B------:R-:W-:Y:S01]  /*05b0*/  IMAD R11, R15, R12, R12 ;  /* 0x0000000c0f0b7224 */ /* 0x000fe200078e020c */
[C---:B------:R-:W-:Y:S01]  /*05c0*/  SHF.L.U32 R14, R17.reuse, 0x1, RZ ;  /* 0x00000001110e7819 */ /* 0x040fe200000006ff */
[----:B------:R-:W-:Y:S01]  /*05d0*/  IMAD R12, R17, 0x8, R6 ;  /* 0x00000008110c7824 */ /* 0x000fe200078e0206 */
[----:B------:R-:W-:Y:S01]  /*05e0*/  IADD3 R7, PT, PT, R10, 0x4, RZ ;  /* 0x000000040a077810 */ /* 0x000fe20007ffe0ff */
[----:B------:R-:W-:Y:S01]  /*05f0*/  VIADD R15, R15, 0x2 ;  /* 0x000000020f0f7836 */ /* 0x000fe20000000000 */
[----:B------:R-:W-:Y:S01]  /*0600*/  LEA R11, R11, R6, 0x2 ;  /* 0x000000060b0b7211 */ /* 0x000fe200078e10ff */
[----:B------:R-:W-:-:S02]  /*0610*/  VIADD R17, R12, 0xfffffffc ;  /* 0xfffffffc0c117836 */ /* 0x000fc40000000000 */
[----:B------:R-:W-:Y:S01]  /*0620*/  VIADD R10, R10, 0x8 ;  /* 0x000000080a0a7836 */ /* 0x000fe20000000000 */
[----:B------:R-:W-:-:S07]  /*0630*/  IADD3 R12, PT, PT, R11, -0x4, RZ ;  /* 0xfffffffc0b0c7810 */ /* 0x000fce0007ffe0ff */
.L_x_3:
[----:B------:R-:W-:Y:S01]  /*0640*/  BAR.SYNC.DEFER_BLOCKING 0x0 ;  /* 0x0000000000007b1d */ /* 0x000fe20000010000 */
[----:B------:R-:W-:Y:S01]  /*0650*/  ISETP.GT.U32.AND P1, PT, R14, 0x20, PT ;  /* 0x000000200e00780c */ /* 0x000fe20003f24070 */
[----:B------:R-:W-:Y:S01]  /*0660*/  VIADD R16, R16, 0x1 ;  /* 0x0000000110107836 */ /* 0x000fe20000000000 */
[----:B------:R-:W-:-:S11]  /*0670*/  IADD3 R14, PT, PT, R15, R14, RZ ;  /* 0x0000000e0f0e7210 */ /* 0x000fd60007ffe0ff */
[----:B------:R0:W-:Y:S04]  /*0680*/  @!P1 LDS R11, [R12] ;  /* 0x000000000c0b9984 */ /* 0x0001e80000000800 */
[----:B------:R-:W1:Y:S01]  /*0690*/  @!P1 LDS R18, [R17] ;  /* 0x0000000011129984 */ /* 0x000e620000000800 */
[----:B0-----:R-:W-:Y:S02]  /*06a0*/  IMAD.IADD R12, R7, 0x1, R12 ;  /* 0x00000001070c7824 */ /* 0x001fe400078e020c */
[----:B-1----:R-:W-:-:S05]  /*06b0*/  @!P1 FADD R18, R11, R18 ;  /* 0x000000120b129221 */ /* 0x002fca0000000000 */
[----:B------:R0:W-:Y:S01]  /*06c0*/  @!P1 STS [R17], R18 ;  /* 0x0000001211009388 */ /* 0x0001e20000000800 */
[----:B------:R-:W-:Y:S02]  /*06d0*/  ISETP.NE.AND P1, PT, R16, RZ, PT ;  /* 0x000000ff1000720c */ /* 0x000fe40003f25270 */
[----:B0-----:R-:W-:-:S11]  /*06e0*/  IADD3 R17, PT, PT, R10, R17, RZ ;  /* 0x000000110a117210 */ /* 0x001fd60007ffe0ff */
[----:B------:R-:W-:Y:S05]  /*06f0*/  @P1 BRA `(.L_x_3) ;  /* 0xfffffffc00d01947 */ /* 0x000fea000383ffff */
.L_x_2:
[----:B------:R-:W-:Y:S01]  /*0700*/  BAR.SYNC.DEFER_BLOCKING 0x0 ;  /* 0x0000000000007b1d */ /* 0x000fe20000010000 */
[----:B------:R-:W-:-:S07]  /*0710*/  @!P0 LEA R6, R4, R13, 0x18 ;  /* 0x0000000d04068211 */ /* 0x000fce00078ec0ff */
[----:B------:R-:W-:Y:S01]  /*0720*/  BAR.SYNC.DEFER_BLOCKING 0x0 ;  /* 0x0000000000007b1d */ /* 0x000fe20000010000 */
[----:B------:R-:W-:-:S05]  /*0730*/  ISETP.GT.U32.AND P1, PT, R3, 0x2, PT ;  /* 0x000000020300780c */ /* 0x000fca0003f24070 */
[----:B------:R-:W2:Y:S08]  /*0740*/  LDCU UR4, c[0x0][0x390] ;  /* 0x00007200ff0477ac */ /* 0x000eb00008000800 */
[----:B------:R-:W-:Y:S01]  /*0750*/  @!P1 IMAD R13, R3, 0x20, R6 ;  /* 0x00000020030d9824 */ /* 0x000fe200078e0206 */
[----:B------:R-:W-:Y:S01]  /*0760*/  @!P0 LDS R4, [R6+0x3c] ;  /* 0x00003c0006048984 */ /* 0x000fe20000000800 */
[----:B--2---:R-:W-:-:S02]  /*0770*/  IADD3 R5, PT, PT, -R5, UR4, RZ ;  /* 0x0000000405057c10 */ /* 0x004fc4000fffe1ff */
[----:B------:R-:W-:Y:S01]  /*0780*/  ISETP.GE.AND P2, PT, R2, UR4, PT ;  /* 0x0000000402007c0c */ /* 0x000fe2000bf46270 */
[----:B------:R-:W2:Y:S02]  /*0790*/  @!P0 LDS R7, [R6+0x5c] ;  /* 0x00005c0006078984 */ /* 0x000ea40000000800 */
[----:B--2---:R-:W-:-:S05]  /*07a0*/  @!P0 FADD R7, R4, R7 ;  /* 0x0000000704078221 */ /* 0x004fca0000000000 */
[----:B------:R-:W-:Y:S01]  /*07b0*/  @!P0 STS [R6+0x5c], R7 ;  /* 0x00005c0706008388 */ /* 0x000fe20000000800 */
[----:B------:R-:W-:Y:S08]  /*07c0*/  BAR.SYNC.DEFER_BLOCKING 0x0 ;  /* 0x0000000000007b1d */ /* 0x000ff00000010000 */
[----:B------:R-:W-:Y:S01]  /*07d0*/  BAR.SYNC.DEFER_BLOCKING 0x0 ;  /* 0x0000000000007b1d */ /* 0x000fe20000010000 */
[----:B------:R-:W-:-:S13]  /*07e0*/  ISETP.GT.U32.AND P0, PT, R3, 0x6, PT ;  /* 0x000000060300780c */ /* 0x000fda0003f04070 */
[----:B------:R-:W-:Y:S01]  /*07f0*/  @!P0 LEA R12, R3, R6, 0x4 ;  /* 0x00000006030c8211 */ /* 0x000fe200078e20ff */
[----:B------:R-:W-:Y:S04]  /*0800*/  @!P1 LDS R4, [R13+0x1c] ;  /* 0x00001c000d049984 */ /* 0x000fe80000000800 */
[----:B------:R-:W2:Y:S02]  /*0810*/  @!P1 LDS R11, [R13+0x2c] ;  /* 0x00002c000d0b9984 */ /* 0x000ea40000000800 */
[----:B--2---:R-:W-:-:S05]  /*0820*/  @!P1 FADD R4, R4, R11 ;  /* 0x0000000b04049221 */ /* 0x004fca0000000000 */
[----:B------:R-:W-:Y:S01]  /*0830*/  @!P1 STS [R13+0x2c], R4 ;  /* 0x00002c040d009388 */ /* 0x000fe20000000800 */
[----:B------:R-:W-:Y:S08]  /*0840*/  BAR.SYNC.DEFER_BLOCKING 0x0 ;  /* 0x0000000000007b1d */ /* 0x000ff00000010000 */
[----:B------:R-:W-:Y:S01]  /*0850*/  BAR.SYNC.DEFER_BLOCKING 0x0 ;  /* 0x0000000000007b1d */ /* 0x000fe20000010000 */
[----:B------:R-:W-:-:S13]  /*0860*/  ISETP.GT.U32.AND P1, PT, R3, 0xe, PT ;  /* 0x0000000e0300780c */ /* 0x000fda0003f24070 */
[----:B01----:R-:W-:Y:S01]  /*0870*/  @!P1 IMAD R15, R3, 0x8, R6 ;  /* 0x00000008030f9824 */ /* 0x003fe200078e0206 */
[----:B------:R-:W-:Y:S04]  /*0880*/  @!P0 LDS R7, [R12+0xc] ;  /* 0x00000c000c078984 */ /* 0x000fe80000000800 */
[----:B------:R-:W0:Y:S02]  /*0890*/  @!P0 LDS R10, [R12+0x14] ;  /* 0x000014000c0a8984 */ /* 0x000e240000000800 */
[----:B0-----:R-:W-:-:S05]  /*08a0*/  @!P0 FADD R7, R7, R10 ;  /* 0x0000000a07078221 */ /* 0x001fca0000000000 */
[----:B------:R0:W-:Y:S01]  /*08b0*/  @!P0 STS [R12+0x14], R7 ;  /* 0x000014070c008388 */ /* 0x0001e20000000800 */
[----:B------:R-:W-:Y:S08]  /*08c0*/  BAR.SYNC.DEFER_BLOCKING 0x0 ;  /* 0x0000000000007b1d */ /* 0x000ff00000010000 */
[----:B------:R-:W-:Y:S01]  /*08d0*/  BAR.SYNC.DEFER_BLOCKING 0x0 ;  /* 0x0000000000007b1d */ /* 0x000fe20000010000 */
[----:B------:R-:W-:-:S13]  /*08e0*/  ISETP.GE.U32.AND P0, PT, R2, R5, PT ;  /* 0x000000050200720c */ /* 0x000fda0003f06070 */
[----:B0-----:R-:W0:Y:S01]  /*08f0*/  @!P0 LDC.64 R6, c[0x0][0x388] ;  /* 0x0000e200ff068b82 */ /* 0x001e220000000a00 */
[----:B------:R-:W-:Y:S04]  /*0900*/  @!P1 LDS R3, [R15+0x4] ;  /* 0x000004000f039984 */ /* 0x000fe80000000800 */
[----:B------:R-:W1:Y:S02]  /*0910*/  @!P1 LDS R4, [R15+0x8] ;  /* 0x000008000f049984 */ /* 0x000e640000000800 */
[----:B-1----:R-:W-:Y:S02]  /*0920*/  @!P1 FADD R10, R3, R4 ;  /* 0x00000004030a9221 */ /* 0x002fe40000000000 */
[----:B------:R-:W1:Y:S03]  /*0930*/  @!P2 LDC.64 R4, c[0x0][0x388] ;  /* 0x0000e200ff04ab82 */ /* 0x000e660000000a00 */
[----:B------:R-:W-:Y:S05]  /*0940*/  @!P1 STS [R15+0x8], R10 ;  /* 0x0000080a0f009388 */ /* 0x000fea0000000800 */
[----:B------:R-:W-:Y:S01]  /*0950*/  BAR.SYNC.DEFER_BLOCKING 0x0 ;  /* 0x0000000000007b1d */ /* 0x000fe20000010000 */
[----:B-1----:R-:W-:-:S04]  /*0960*/  @!P2 IMAD.WIDE R2, R2, 0x4, R4 ;  /* 0x000000040202a825 */ /* 0x002fc800078e0204 */
[----:B0-----:R-:W-:Y:S01]  /*0970*/  @!P0 IMAD.WIDE.U32 R4, R0, 0x4, R6 ;  /* 0x0000000400048825 */ /* 0x001fe200078e0006 */
[----:B------:R-:W0:Y:S04]  /*0980*/  @!P2 LDS R11, [R8] ;  /* 0x00000000080ba984 */ /* 0x000e280000000800 */
[----:B------:R-:W1:Y:S04]  /*0990*/  @!P0 LDS R9, [R9] ;  /* 0x0000000009098984 */ /* 0x000e680000000800 */
[----:B0-----:R-:W-:Y:S04]  /*09a0*/  @!P2 STG.E desc[UR6][R2.64], R11 ;  /* 0x0000000b0200a986 */ /* 0x001fe8000c101906 */
[----:B-1----:R-:W-:Y:S01]  /*09b0*/  @!P0 STG.E desc[UR6][R4.64], R9 ;  /* 0x0000000904008986 */ /* 0x002fe2000c101906 */
[----:B------:R-:W-:Y:S06]  /*09c0*/  BAR.SYNC.DEFER_BLOCKING 0x0 ;  /* 0x0000000000007b1d */ /* 0x000fec0000010000 */
[----:B------:R-:W-:Y:S05]  /*09d0*/  EXIT ;  /* 0x000000000000794d */ /* 0x000fea0003800000 */
.L_x_4:
[----:B------:R-:W-:-:S00]  /*09e0*/  BRA `(.L_x_4) ;  /* 0xfffffffc00fc7947 */ /* 0x000fc0000383ffff */
[----:B------:R-:W-:-:S00]  /*09f0*/  NOP ;  /* 0x0000000000007918 */ /* 0x000fc00000000000 */
        /* <DEDUP_REMOVED lines=8> */
.L_x_5:


//--------------------- .nv.shared._Z16prefixsum_kernelPfS_i --------------------------
	.section	.nv.shared._Z16prefixsum_kernelPfS_i,"aw",@nobits
	.sectionflags	@""
	.align	4
.nv.shared._Z16prefixsum_kernelPfS_i:
	.zero		1152


//--------------------- .nv.shared.reserved.0     --------------------------
	.section	.nv.shared.reserved.0,"aw",@nobits
	.weak		__nv_reservedSMEM_offset_0_alias
	.size		__nv_reservedSMEM_offset_0_alias, 0, 64
	.other		__nv_reservedSMEM_offset_0_alias,@"STO_CUDA_RESERVED_SHARED STV_DEFAULT"
__nv_reservedSMEM_offset_0_alias:
	.zero		0
	.zero		64


//--------------------- .nv.constant0._Z16prefixsum_kernelPfS_i --------------------------
	.section	.nv.constant0._Z16prefixsum_kernelPfS_i,"a",@progbits
	.sectionflags	@""
	.align	4
.nv.constant0._Z16prefixsum_kernelPfS_i:
	.zero		916


//--------------------- SYMBOLS --------------------------

	.type		.nv.reservedSmem.offset0,@object
	.size		.nv.reservedSmem.offset0,0x4
	.type		.nv.reservedSmem.cap,@object
	.size		.nv.reservedSmem.cap,0x4
